	.headerflags	@"EF_CUDA_TEXMODE_UNIFIED EF_CUDA_64BIT_ADDRESS EF_CUDA_ACCELERATORS EF_CUDA_SM90 EF_CUDA_VIRTUAL_SM(EF_CUDA_SM90)"
	.elftype	@"ET_EXEC"


//--------------------- .nv.info                  --------------------------
	.section	.nv.info,"",@"SHT_CUDA_INFO"
	.align	4


	//----- nvinfo : EIATTR_REGCOUNT
	.align		4
        /*0000*/ 	.byte	0x04, 0x2f
        /*0002*/ 	.short	(.L_1 - .L_0)
	.align		4
.L_0:
        /*0004*/ 	.word	index@(triton_poi_fused_add_addmm_0)
        /*0008*/ 	.word	0x0000000e


	//----- nvinfo : EIATTR_MIN_STACK_SIZE
	.align		4
.L_1:
        /*000c*/ 	.byte	0x04, 0x12
        /*000e*/ 	.short	(.L_3 - .L_2)
	.align		4
.L_2:
        /*0010*/ 	.word	index@(triton_poi_fused_add_addmm_0)
        /*0014*/ 	.word	0x00000000


	//----- nvinfo : EIATTR_FRAME_SIZE
	.align		4
.L_3:
        /*0018*/ 	.byte	0x04, 0x11
        /*001a*/ 	.short	(.L_5 - .L_4)
	.align		4
.L_4:
        /*001c*/ 	.word	index@(triton_poi_fused_add_addmm_0)
        /*0020*/ 	.word	0x00000000


	//----- nvinfo : EIATTR_MIN_STACK_SIZE
	.align		4
.L_5:
        /*0024*/ 	.byte	0x04, 0x12
        /*0026*/ 	.short	(.L_7 - .L_6)
	.align		4
.L_6:
        /*0028*/ 	.word	index@(triton_poi_fused_add_addmm_0)
        /*002c*/ 	.word	0x00000000
.L_7:


//--------------------- .nv.info.triton_poi_fused_add_addmm_0 --------------------------
	.section	.nv.info.triton_poi_fused_add_addmm_0,"",@"SHT_CUDA_INFO"
	.sectionflags	@""
	.align	4


	//----- nvinfo : EIATTR_CUDA_API_VERSION
	.align		4
        /*0000*/ 	.byte	0x04, 0x37
        /*0002*/ 	.short	(.L_9 - .L_8)
.L_8:
        /*0004*/ 	.word	0x0000007c


	//----- nvinfo : EIATTR_KPARAM_INFO
	.align		4
.L_9:
        /*0008*/ 	.byte	0x04, 0x17
        /*000a*/ 	.short	(.L_11 - .L_10)
.L_10:
        /*000c*/ 	.word	0x00000000
        /*0010*/ 	.short	0x0003
        /*0012*/ 	.short	0x0018
        /*0014*/ 	.byte	0x00, 0xf0, 0x11, 0x00


	//----- nvinfo : EIATTR_KPARAM_INFO
	.align		4
.L_11:
        /*0018*/ 	.byte	0x04, 0x17
        /*001a*/ 	.short	(.L_13 - .L_12)
.L_12:
        /*001c*/ 	.word	0x00000000
        /*0020*/ 	.short	0x0002
        /*0022*/ 	.short	0x0010
        /*0024*/ 	.byte	0x00, 0xf4, 0x21, 0x00


	//----- nvinfo : EIATTR_KPARAM_INFO
	.align		4
.L_13:
        /*0028*/ 	.byte	0x04, 0x17
        /*002a*/ 	.short	(.L_15 - .L_14)
.L_14:
        /*002c*/ 	.word	0x00000000
        /*0030*/ 	.short	0x0001
        /*0032*/ 	.short	0x0008
        /*0034*/ 	.byte	0x00, 0xf4, 0x21, 0x00


	//----- nvinfo : EIATTR_KPARAM_INFO
	.align		4
.L_15:
        /*0038*/ 	.byte	0x04, 0x17
        /*003a*/ 	.short	(.L_17 - .L_16)
.L_16:
        /*003c*/ 	.word	0x00000000
        /*0040*/ 	.short	0x0000
        /*0042*/ 	.short	0x0000
        /*0044*/ 	.byte	0x00, 0xf4, 0x21, 0x00


	//----- nvinfo : EIATTR_SPARSE_MMA_MASK
	.align		4
.L_17:
        /*0048*/ 	.byte	0x03, 0x50
        /*004a*/ 	.short	0x0000


	//----- nvinfo : EIATTR_MAXREG_COUNT
	.align		4
        /*004c*/ 	.byte	0x03, 0x1b
        /*004e*/ 	.short	0x00ff


	//----- nvinfo : EIATTR_EXIT_INSTR_OFFSETS
	.align		4
        /*0050*/ 	.byte	0x04, 0x1c
        /*0052*/ 	.short	(.L_19 - .L_18)


	//   ....[0]....
.L_18:
        /*0054*/ 	.word	0x00000190


	//   ....[1]....
        /*0058*/ 	.word	0x000001b0


	//----- nvinfo : EIATTR_REQNTID
	.align		4
.L_19:
        /*005c*/ 	.byte	0x04, 0x10
        /*005e*/ 	.short	(.L_21 - .L_20)
.L_20:
        /*0060*/ 	.word	0x00000020
        /*0064*/ 	.word	0x00000001
        /*0068*/ 	.word	0x00000001


	//----- nvinfo : EIATTR_CBANK_PARAM_SIZE
	.align		4
.L_21:
        /*006c*/ 	.byte	0x03, 0x19
        /*006e*/ 	.short	0x001c


	//----- nvinfo : EIATTR_PARAM_CBANK
	.align		4
        /*0070*/ 	.byte	0x04, 0x0a
        /*0072*/ 	.short	(.L_23 - .L_22)
	.align		4
.L_22:
        /*0074*/ 	.word	index@(.nv.constant0.triton_poi_fused_add_addmm_0)
        /*0078*/ 	.short	0x0210
        /*007a*/ 	.short	0x001c


	//----- nvinfo : EIATTR_SW_WAR
	.align		4
.L_23:
        /*007c*/ 	.byte	0x04, 0x36
        /*007e*/ 	.short	(.L_25 - .L_24)
.L_24:
        /*0080*/ 	.word	0x00000008
.L_25:


//--------------------- .nv.callgraph             --------------------------
	.section	.nv.callgraph,"",@"SHT_CUDA_CALLGRAPH"
	.align	4
	.sectionentsize	8
	.align		4
        /*0000*/ 	.word	0x00000000
	.align		4
        /*0004*/ 	.word	0xffffffff
	.align		4
        /*0008*/ 	.word	0x00000000
	.align		4
        /*000c*/ 	.word	0xfffffffe
	.align		4
        /*0010*/ 	.word	0x00000000
	.align		4
        /*0014*/ 	.word	0xfffffffd
	.align		4
        /*0018*/ 	.word	0x00000000
	.align		4
        /*001c*/ 	.word	0xfffffffc


//--------------------- .text.triton_poi_fused_add_addmm_0 --------------------------
	.section	.text.triton_poi_fused_add_addmm_0,"ax",@progbits
	.align	128
        .global         triton_poi_fused_add_addmm_0
        .type           triton_poi_fused_add_addmm_0,@function
        .size           triton_poi_fused_add_addmm_0,(.L_x_1 - triton_poi_fused_add_addmm_0)
        .other          triton_poi_fused_add_addmm_0,@"STO_CUDA_ENTRY STV_DEFAULT"
triton_poi_fused_add_addmm_0:
.text.triton_poi_fused_add_addmm_0:
[----:B------:R-:W0:Y:S02]  /*0000*/  LDC R1, c[0x0][0x28] ;  /* 0x00000a00ff017b82 */ /* 0x000e240000000800 */
[----:B------:R-:W1:Y:S01]  /*0010*/  S2R R0, SR_TID.X ;  /* 0x0000000000007919 */ /* 0x000e620000002100 */
[----:B------:R-:W2:Y:S01]  /*0020*/  LDC.64 R2, c[0x0][0x210] ;  /* 0x00008400ff027b82 */ /* 0x000ea20000000a00 */
[----:B------:R-:W-:Y:S01]  /*0030*/  ULDC.64 UR4, c[0x0][0x208] ;  /* 0x0000820000047ab9 */ /* 0x000fe20000000a00 */
[----:B------:R-:W3:Y:S06]  /*0040*/  S2R R9, SR_CTAID.X ;  /* 0x0000000000097919 */ /* 0x000eec0000002500 */
[----:B------:R-:W4:Y:S08]  /*0050*/  LDC.64 R6, c[0x0][0x220] ;  /* 0x00008800ff067b82 */ /* 0x000f300000000a00 */
[----:B------:R-:W5:Y:S01]  /*0060*/  LDC.64 R4, c[0x0][0x218] ;  /* 0x00008600ff047b82 */ /* 0x000f620000000a00 */
[----:B-1----:R-:W-:-:S04]  /*0070*/  LOP3.LUT R0, R0, 0x1f, RZ, 0xc0, !PT ;  /* 0x0000001f00007812 */ /* 0x002fc800078ec0ff */
[----:B---3--:R-:W-:-:S04]  /*0080*/  LEA R9, R9, R0, 0x5 ;  /* 0x0000000009097211 */ /* 0x008fc800078e28ff */
[C---:B------:R-:W-:Y:S01]  /*0090*/  ISETP.GE.AND P0, PT, R9.reuse, 0x14, PT ;  /* 0x000000140900780c */ /* 0x040fe20003f06270 */
[----:B------:R-:W-:-:S04]  /*00a0*/  IMAD.HI R0, R9, 0x66666667, RZ ;  /* 0x6666666709007827 */ /* 0x000fc800078e02ff */
[----:B--2---:R-:W-:Y:S01]  /*00b0*/  IMAD.WIDE R2, R9, 0x4, R2 ;  /* 0x0000000409027825 */ /* 0x004fe200078e0202 */
[----:B------:R-:W-:-:S03]  /*00c0*/  SHF.R.S32.HI R11, RZ, 0x1, R0 ;  /* 0x00000001ff0b7819 */ /* 0x000fc60000011400 */
[----:B----4-:R-:W-:Y:S01]  /*00d0*/  IMAD.WIDE R6, R9, 0x4, R6 ;  /* 0x0000000409067825 */ /* 0x010fe200078e0206 */
[----:B------:R-:W-:-:S05]  /*00e0*/  LEA.HI R0, R0, R11, RZ, 0x1 ;  /* 0x0000000b00007211 */ /* 0x000fca00078f08ff */
[----:B------:R-:W-:Y:S01]  /*00f0*/  IMAD R11, R0, -0x5, R9 ;  /* 0xfffffffb000b7824 */ /* 0x000fe200078e0209 */
[----:B------:R-:W-:Y:S01]  /*0100*/  HFMA2.MMA R0, -RZ, RZ, 0, 0 ;  /* 0x00000000ff007435 */ /* 0x000fe200000001ff */
[----:B------:R-:W-:Y:S02]  /*0110*/  CS2R R8, SRZ ;  /* 0x0000000000087805 */ /* 0x000fe4000001ff00 */
[----:B-----5:R-:W-:-:S04]  /*0120*/  IMAD.WIDE R4, R11, 0x4, R4 ;  /* 0x000000040b047825 */ /* 0x020fc800078e0204 */
[----:B------:R-:W2:Y:S04]  /*0130*/  @!P0 LDG.E R8, desc[UR4][R6.64] ;  /* 0x0000000406088981 */ /* 0x000ea8000c1e1900 */
[----:B------:R-:W3:Y:S04]  /*0140*/  @!P0 LDG.E.EL R9, desc[UR4][R4.64] ;  /* 0x0000000404098981 */ /* 0x000ee8000c2e1900 */
[----:B------:R-:W3:Y:S02]  /*0150*/  @!P0 LDG.E R0, desc[UR4][R2.64] ;  /* 0x0000000402008981 */ /* 0x000ee4000c1e1900 */
[----:B---3--:R-:W-:Y:S01]  /*0160*/  FADD R0, R9, R0 ;  /* 0x0000000009007221 */ /* 0x008fe20000000000 */
[----:B--2---:R-:W-:-:S04]  /*0170*/  FADD R9, R8, R9 ;  /* 0x0000000908097221 */ /* 0x004fc80000000000 */
[----:B------:R-:W-:Y:S01]  /*0180*/  FADD R9, R0, R9 ;  /* 0x0000000900097221 */ /* 0x000fe20000000000 */
[----:B------:R-:W-:Y:S06]  /*0190*/  @P0 EXIT ;  /* 0x000000000000094d */ /* 0x000fec0003800000 */
[----:B------:R-:W-:Y:S01]  /*01a0*/  STG.E desc[UR4][R2.64], R9 ;  /* 0x0000000902007986 */ /* 0x000fe2000c101904 */
[----:B------:R-:W-:Y:S05]  /*01b0*/  EXIT ;  /* 0x000000000000794d */ /* 0x000fea0003800000 */
.L_x_0:
[----:B------:R-:W-:-:S00]  /*01c0*/  BRA `(.L_x_0) ;  /* 0xfffffffc00fc7947 */ /* 0x000fc0000383ffff */
[----:B------:R-:W-:-:S00]  /*01d0*/  NOP ;  /* 0x0000000000007918 */ /* 0x000fc00000000000 */
        /* <DEDUP_REMOVED lines=10> */
.L_x_1:


//--------------------- .nv.constant0.triton_poi_fused_add_addmm_0 --------------------------
	.section	.nv.constant0.triton_poi_fused_add_addmm_0,"a",@progbits
	.sectionflags	@""
	.align	4
.nv.constant0.triton_poi_fused_add_addmm_0:
	.zero		556
